	.headerflags	@"EF_CUDA_TEXMODE_UNIFIED EF_CUDA_64BIT_ADDRESS EF_CUDA_ACCELERATORS EF_CUDA_SM90 EF_CUDA_VIRTUAL_SM(EF_CUDA_SM90)"
	.elftype	@"ET_EXEC"


//--------------------- .nv.info                  --------------------------
	.section	.nv.info,"",@"SHT_CUDA_INFO"
	.align	4


	//----- nvinfo : EIATTR_REGCOUNT
	.align		4
        /*0000*/ 	.byte	0x04, 0x2f
        /*0002*/ 	.short	(.L_1 - .L_0)
	.align		4
.L_0:
        /*0004*/ 	.word	index@(triton_poi_fused_sigmoid_5)
        /*0008*/ 	.word	0x00000008


	//----- nvinfo : EIATTR_MIN_STACK_SIZE
	.align		4
.L_1:
        /*000c*/ 	.byte	0x04, 0x12
        /*000e*/ 	.short	(.L_3 - .L_2)
	.align		4
.L_2:
        /*0010*/ 	.word	index@(triton_poi_fused_sigmoid_5)
        /*0014*/ 	.word	0x00000000


	//----- nvinfo : EIATTR_FRAME_SIZE
	.align		4
.L_3:
        /*0018*/ 	.byte	0x04, 0x11
        /*001a*/ 	.short	(.L_5 - .L_4)
	.align		4
.L_4:
        /*001c*/ 	.word	index@(triton_poi_fused_sigmoid_5)
        /*0020*/ 	.word	0x00000000


	//----- nvinfo : EIATTR_MIN_STACK_SIZE
	.align		4
.L_5:
        /*0024*/ 	.byte	0x04, 0x12
        /*0026*/ 	.short	(.L_7 - .L_6)
	.align		4
.L_6:
        /*0028*/ 	.word	index@(triton_poi_fused_sigmoid_5)
        /*002c*/ 	.word	0x00000000
.L_7:


//--------------------- .nv.info.triton_poi_fused_sigmoid_5 --------------------------
	.section	.nv.info.triton_poi_fused_sigmoid_5,"",@"SHT_CUDA_INFO"
	.sectionflags	@""
	.align	4


	//----- nvinfo : EIATTR_CUDA_API_VERSION
	.align		4
        /*0000*/ 	.byte	0x04, 0x37
        /*0002*/ 	.short	(.L_9 - .L_8)
.L_8:
        /*0004*/ 	.word	0x0000007c


	//----- nvinfo : EIATTR_KPARAM_INFO
	.align		4
.L_9:
        /*0008*/ 	.byte	0x04, 0x17
        /*000a*/ 	.short	(.L_11 - .L_10)
.L_10:
        /*000c*/ 	.word	0x00000000
        /*0010*/ 	.short	0x0001
        /*0012*/ 	.short	0x0008
        /*0014*/ 	.byte	0x00, 0xf0, 0x11, 0x00


	//----- nvinfo : EIATTR_KPARAM_INFO
	.align		4
.L_11:
        /*0018*/ 	.byte	0x04, 0x17
        /*001a*/ 	.short	(.L_13 - .L_12)
.L_12:
        /*001c*/ 	.word	0x00000000
        /*0020*/ 	.short	0x0000
        /*0022*/ 	.short	0x0000
        /*0024*/ 	.byte	0x00, 0xf4, 0x21, 0x00


	//----- nvinfo : EIATTR_SPARSE_MMA_MASK
	.align		4
.L_13:
        /*0028*/ 	.byte	0x03, 0x50
        /*002a*/ 	.short	0x0000


	//----- nvinfo : EIATTR_MAXREG_COUNT
	.align		4
        /*002c*/ 	.byte	0x03, 0x1b
        /*002e*/ 	.short	0x00ff


	//----- nvinfo : EIATTR_EXIT_INSTR_OFFSETS
	.align		4
        /*0030*/ 	.byte	0x04, 0x1c
        /*0032*/ 	.short	(.L_15 - .L_14)


	//   ....[0]....
.L_14:
        /*0034*/ 	.word	0x000001b0


	//   ....[1]....
        /*0038*/ 	.word	0x000001d0


	//----- nvinfo : EIATTR_REQNTID
	.align		4
.L_15:
        /*003c*/ 	.byte	0x04, 0x10
        /*003e*/ 	.short	(.L_17 - .L_16)
.L_16:
        /*0040*/ 	.word	0x00000080
        /*0044*/ 	.word	0x00000001
        /*0048*/ 	.word	0x00000001


	//----- nvinfo : EIATTR_CRS_STACK_SIZE
	.align		4
.L_17:
        /*004c*/ 	.byte	0x04, 0x1e
        /*004e*/ 	.short	(.L_19 - .L_18)
.L_18:
        /*0050*/ 	.word	0x00000000


	//----- nvinfo : EIATTR_CBANK_PARAM_SIZE
	.align		4
.L_19:
        /*0054*/ 	.byte	0x03, 0x19
        /*0056*/ 	.short	0x000c


	//----- nvinfo : EIATTR_PARAM_CBANK
	.align		4
        /*0058*/ 	.byte	0x04, 0x0a
        /*005a*/ 	.short	(.L_21 - .L_20)
	.align		4
.L_20:
        /*005c*/ 	.word	index@(.nv.constant0.triton_poi_fused_sigmoid_5)
        /*0060*/ 	.short	0x0210
        /*0062*/ 	.short	0x000c


	//----- nvinfo : EIATTR_SW_WAR
	.align		4
.L_21:
        /*0064*/ 	.byte	0x04, 0x36
        /*0066*/ 	.short	(.L_23 - .L_22)
.L_22:
        /*0068*/ 	.word	0x00000008
.L_23:


//--------------------- .nv.callgraph             --------------------------
	.section	.nv.callgraph,"",@"SHT_CUDA_CALLGRAPH"
	.align	4
	.sectionentsize	8
	.align		4
        /*0000*/ 	.word	0x00000000
	.align		4
        /*0004*/ 	.word	0xffffffff
	.align		4
        /*0008*/ 	.word	0x00000000
	.align		4
        /*000c*/ 	.word	0xfffffffe
	.align		4
        /*0010*/ 	.word	0x00000000
	.align		4
        /*0014*/ 	.word	0xfffffffd
	.align		4
        /*0018*/ 	.word	0x00000000
	.align		4
        /*001c*/ 	.word	0xfffffffc


//--------------------- .text.triton_poi_fused_sigmoid_5 --------------------------
	.section	.text.triton_poi_fused_sigmoid_5,"ax",@progbits
	.align	128
        .global         triton_poi_fused_sigmoid_5
        .type           triton_poi_fused_sigmoid_5,@function
        .size           triton_poi_fused_sigmoid_5,(.L_x_3 - triton_poi_fused_sigmoid_5)
        .other          triton_poi_fused_sigmoid_5,@"STO_CUDA_ENTRY STV_DEFAULT"
triton_poi_fused_sigmoid_5:
.text.triton_poi_fused_sigmoid_5:
[----:B------:R-:W0:Y:S02]  /*0000*/  LDC R1, c[0x0][0x28] ;  /* 0x00000a00ff017b82 */ /* 0x000e240000000800 */
[----:B------:R-:W1:Y:S01]  /*0010*/  S2R R0, SR_TID.X ;  /* 0x0000000000007919 */ /* 0x000e620000002100 */
[----:B------:R-:W2:Y:S01]  /*0020*/  LDC.64 R2, c[0x0][0x210] ;  /* 0x00008400ff027b82 */ /* 0x000ea20000000a00 */
[----:B------:R-:W-:Y:S01]  /*0030*/  ULDC.64 UR4, c[0x0][0x208] ;  /* 0x0000820000047ab9 */ /* 0x000fe20000000a00 */
[----:B------:R-:W-:Y:S01]  /*0040*/  BSSY B0, `(.L_x_0) ;  /* 0x0000009000007945 */ /* 0x000fe20003800000 */
[----:B------:R-:W3:Y:S01]  /*0050*/  S2R R5, SR_CTAID.X ;  /* 0x0000000000057919 */ /* 0x000ee20000002500 */
[----:B-1----:R-:W-:-:S04]  /*0060*/  LOP3.LUT R0, R0, 0x7f, RZ, 0xc0, !PT ;  /* 0x0000007f00007812 */ /* 0x002fc800078ec0ff */
[----:B---3--:R-:W-:Y:S01]  /*0070*/  LEA R5, R5, R0, 0x7 ;  /* 0x0000000005057211 */ /* 0x008fe200078e38ff */
[----:B------:R-:W-:-:S03]  /*0080*/  HFMA2.MMA R0, -RZ, RZ, 0, 0 ;  /* 0x00000000ff007435 */ /* 0x000fc600000001ff */
[C---:B------:R-:W-:Y:S01]  /*0090*/  ISETP.GE.AND P0, PT, R5.reuse, 0x100, PT ;  /* 0x000001000500780c */ /* 0x040fe20003f06270 */
[----:B--2---:R-:W-:-:S12]  /*00a0*/  IMAD.WIDE R2, R5, 0x4, R2 ;  /* 0x0000000405027825 */ /* 0x004fd800078e0202 */
[----:B------:R-:W-:Y:S05]  /*00b0*/  @P0 BRA `(.L_x_1) ;  /* 0x0000000000040947 */ /* 0x000fea0003800000 */
[----:B------:R1:W5:Y:S02]  /*00c0*/  LDG.E R0, desc[UR4][R2.64] ;  /* 0x0000000402007981 */ /* 0x000364000c1e1900 */
.L_x_1:
[----:B------:R-:W-:Y:S05]  /*00d0*/  BSYNC B0 ;  /* 0x0000000000007941 */ /* 0x000fea0003800000 */
.L_x_0:
[----:B-----5:R-:W-:Y:S01]  /*00e0*/  FADD R0, RZ, -R0 ;  /* 0x80000000ff007221 */ /* 0x020fe20000000000 */
[----:B------:R-:W-:-:S03]  /*00f0*/  MOV R5, 0x3e800000 ;  /* 0x3e80000000057802 */ /* 0x000fc60000000f00 */
[----:B------:R-:W-:-:S05]  /*0100*/  FMUL R0, R0, 1.4426950216293334961 ;  /* 0x3fb8aa3b00007820 */ /* 0x000fca0000400000 */
[----:B------:R-:W-:-:S13]  /*0110*/  FSETP.GEU.AND P1, PT, R0, -126, PT ;  /* 0xc2fc00000000780b */ /* 0x000fda0003f2e000 */
[----:B------:R-:W-:-:S04]  /*0120*/  @!P1 FMUL R0, R0, 0.5 ;  /* 0x3f00000000009820 */ /* 0x000fc80000400000 */
[----:B------:R-:W2:Y:S02]  /*0130*/  MUFU.EX2 R4, R0 ;  /* 0x0000000000047308 */ /* 0x000ea40000000800 */
[----:B--2---:R-:W-:-:S04]  /*0140*/  @!P1 FMUL R4, R4, R4 ;  /* 0x0000000404049220 */ /* 0x004fc80000400000 */
[----:B------:R-:W-:-:S05]  /*0150*/  FADD R4, R4, 1 ;  /* 0x3f80000004047421 */ /* 0x000fca0000000000 */
[----:B------:R-:W-:-:S04]  /*0160*/  FSETP.GT.AND P1, PT, R4, 8.50705917302346158658e+37, PT ;  /* 0x7e8000000400780b */ /* 0x000fc80003f24000 */
[----:B------:R-:W-:-:S09]  /*0170*/  FSEL R5, R5, 1, P1 ;  /* 0x3f80000005057808 */ /* 0x000fd20000800000 */
[----:B------:R-:W-:-:S06]  /*0180*/  @P1 FMUL R4, R4, 0.25 ;  /* 0x3e80000004041820 */ /* 0x000fcc0000400000 */
[----:B------:R-:W2:Y:S02]  /*0190*/  MUFU.RCP R4, R4 ;  /* 0x0000000400047308 */ /* 0x000ea40000001000 */
[----:B--2---:R-:W-:Y:S01]  /*01a0*/  FMUL R5, R4, R5 ;  /* 0x0000000504057220 */ /* 0x004fe20000400000 */
[----:B------:R-:W-:Y:S06]  /*01b0*/  @P0 EXIT ;  /* 0x000000000000094d */ /* 0x000fec0003800000 */
[----:B------:R-:W-:Y:S01]  /*01c0*/  STG.E desc[UR4][R2.64], R5 ;  /* 0x0000000502007986 */ /* 0x000fe2000c101904 */
[----:B------:R-:W-:Y:S05]  /*01d0*/  EXIT ;  /* 0x000000000000794d */ /* 0x000fea0003800000 */
.L_x_2:
[----:B------:R-:W-:-:S00]  /*01e0*/  BRA `(.L_x_2) ;  /* 0xfffffffc00fc7947 */ /* 0x000fc0000383ffff */
[----:B------:R-:W-:-:S00]  /*01f0*/  NOP ;  /* 0x0000000000007918 */ /* 0x000fc00000000000 */
        /* <DEDUP_REMOVED lines=8> */
.L_x_3:


//--------------------- .nv.constant0.triton_poi_fused_sigmoid_5 --------------------------
	.section	.nv.constant0.triton_poi_fused_sigmoid_5,"a",@progbits
	.sectionflags	@""
	.align	4
.nv.constant0.triton_poi_fused_sigmoid_5:
	.zero		540
